//
// Generated by NVIDIA NVVM Compiler
//
// Compiler Build ID: CL-36424714
// Cuda compilation tools, release 13.0, V13.0.88
// Based on NVVM 20.0.0
//

.version 9.0
.target sm_100
.address_size 64

	// .globl	_Z20access_offset_kernelPi

.visible .entry _Z20access_offset_kernelPi(
	.param .u64 .ptr .align 1 _Z20access_offset_kernelPi_param_0
)
{


	ret;

}


// ===== COMPILED SASS (sm_100) =====

	.target	sm_100

	.elftype	@"ET_EXEC"


//--------------------- .note.nv.tkinfo           --------------------------
	.section	.note.nv.tkinfo,"",@"SHT_NOTE"
	.sectionflags	@"SHF_NOTE_NV_TKINFO"
	.tkinfo
        /*0018*/ 	.word	0x00000002
        /*0030*/ 	.string	""
        /*0030*/ 	.string	"ptxas"
        /*0030*/ 	.string	"Cuda compilation tools, release 13.0, V13.0.88"
        /*0030*/ 	.string	"Build cuda_13.0.r13.0/compiler.36424714_0"
        /*0030*/ 	.string	"-arch sm_100 -m 64 "



//--------------------- .note.nv.cuinfo           --------------------------
	.section	.note.nv.cuinfo,"",@"SHT_NOTE"
	.sectionflags	@"SHF_NOTE_NV_CUINFO"
        /*0018*/ 	.short	0x0002
        /*001a*/ 	.short	0x0064
        /*001c*/ 	.short	0x0082
	.zero		2


//--------------------- .nv.info                  --------------------------
	.section	.nv.info,"",@"SHT_CUDA_INFO"
	.align	4


	//----- nvinfo : EIATTR_REGCOUNT
	.align		4
        /*0000*/ 	.byte	0x04, 0x2f
        /*0002*/ 	.short	(.L_1 - .L_0)
	.align		4
.L_0:
        /*0004*/ 	.word	index@(_Z20access_offset_kernelPi)
        /*0008*/ 	.word	0x00000004


	//----- nvinfo : EIATTR_FRAME_SIZE
	.align		4
.L_1:
        /*000c*/ 	.byte	0x04, 0x11
        /*000e*/ 	.short	(.L_3 - .L_2)
	.align		4
.L_2:
        /*0010*/ 	.word	index@(_Z20access_offset_kernelPi)
        /*0014*/ 	.word	0x00000000


	//----- nvinfo : EIATTR_MIN_STACK_SIZE
	.align		4
.L_3:
        /*0018*/ 	.byte	0x04, 0x12
        /*001a*/ 	.short	(.L_5 - .L_4)
	.align		4
.L_4:
        /*001c*/ 	.word	index@(_Z20access_offset_kernelPi)
        /*0020*/ 	.word	0x00000000
.L_5:


//--------------------- .nv.compat                --------------------------
	.section	.nv.compat,"",@"SHT_CUDA_COMPAT_INFO"
	.align	4
        /*0000*/ 	.byte	0x02, 0x09, 0x00, 0x00, 0x02, 0x02, 0x01, 0x00, 0x02, 0x05, 0x05, 0x00, 0x03, 0x07, 0x01, 0x01
        /*0010*/ 	.byte	0x02, 0x03, 0x00, 0x00, 0x02, 0x06, 0x01, 0x00, 0x04, 0x0b, 0x08, 0x00, 0x09, 0x00, 0x00, 0x00
        /*0020*/ 	.byte	0x00, 0x00, 0x00, 0x00


//--------------------- .nv.info._Z20access_offset_kernelPi --------------------------
	.section	.nv.info._Z20access_offset_kernelPi,"",@"SHT_CUDA_INFO"
	.sectionflags	@""
	.align	4


	//----- nvinfo : EIATTR_CUDA_API_VERSION
	.align		4
        /*0000*/ 	.byte	0x04, 0x37
        /*0002*/ 	.short	(.L_7 - .L_6)
.L_6:
        /*0004*/ 	.word	0x00000082


	//----- nvinfo : EIATTR_KPARAM_INFO
	.align		4
.L_7:
        /*0008*/ 	.byte	0x04, 0x17
        /*000a*/ 	.short	(.L_9 - .L_8)
.L_8:
        /*000c*/ 	.word	0x00000000
        /*0010*/ 	.short	0x0000
        /*0012*/ 	.short	0x0000
        /*0014*/ 	.byte	0x00, 0xf5, 0x21, 0x00


	//----- nvinfo : EIATTR_SPARSE_MMA_MASK
	.align		4
.L_9:
        /*0018*/ 	.byte	0x03, 0x50
        /*001a*/ 	.short	0x0000


	//----- nvinfo : EIATTR_MAXREG_COUNT
	.align		4
        /*001c*/ 	.byte	0x03, 0x1b
        /*001e*/ 	.short	0x00ff


	//----- nvinfo : EIATTR_MERCURY_ISA_VERSION
	.align		4
        /*0020*/ 	.byte	0x03, 0x5f
        /*0022*/ 	.short	0x0101


	//----- nvinfo : EIATTR_VRC_CTA_INIT_COUNT
	.align		4
        /*0024*/ 	.byte	0x02, 0x4a
	.zero		1
	.zero		1


	//----- nvinfo : EIATTR_EXIT_INSTR_OFFSETS
	.align		4
        /*0028*/ 	.byte	0x04, 0x1c
        /*002a*/ 	.short	(.L_11 - .L_10)


	//   ....[0]....
.L_10:
        /*002c*/ 	.word	0x00000010


	//----- nvinfo : EIATTR_CBANK_PARAM_SIZE
	.align		4
.L_11:
        /*0030*/ 	.byte	0x03, 0x19
        /*0032*/ 	.short	0x0008


	//----- nvinfo : EIATTR_PARAM_CBANK
	.align		4
        /*0034*/ 	.byte	0x04, 0x0a
        /*0036*/ 	.short	(.L_13 - .L_12)
	.align		4
.L_12:
        /*0038*/ 	.word	index@(.nv.constant0._Z20access_offset_kernelPi)
        /*003c*/ 	.short	0x0380
        /*003e*/ 	.short	0x0008


	//----- nvinfo : EIATTR_SW_WAR
	.align		4
.L_13:
        /*0040*/ 	.byte	0x04, 0x36
        /*0042*/ 	.short	(.L_15 - .L_14)
.L_14:
        /*0044*/ 	.word	0x00000008
.L_15:


//--------------------- .nv.callgraph             --------------------------
	.section	.nv.callgraph,"",@"SHT_CUDA_CALLGRAPH"
	.align	4
	.sectionentsize	8
	.align		4
        /*0000*/ 	.word	0x00000000
	.align		4
        /*0004*/ 	.word	0xffffffff
	.align		4
        /*0008*/ 	.word	0x00000000
	.align		4
        /*000c*/ 	.word	0xfffffffe
	.align		4
        /*0010*/ 	.word	0x00000000
	.align		4
        /*0014*/ 	.word	0xfffffffd
	.align		4
        /*0018*/ 	.word	0x00000000
	.align		4
        /*001c*/ 	.word	0xfffffffc


//--------------------- .text._Z20access_offset_kernelPi --------------------------
	.section	.text._Z20access_offset_kernelPi,"ax",@progbits
	.align	128
        .global         _Z20access_offset_kernelPi
        .type           _Z20access_offset_kernelPi,@function
        .size           _Z20access_offset_kernelPi,(.L_x_1 - _Z20access_offset_kernelPi)
        .other          _Z20access_offset_kernelPi,@"STO_CUDA_ENTRY STV_DEFAULT"
_Z20access_offset_kernelPi:
.text._Z20access_offset_kernelPi:
[----:B------:R-:W-:Y:S01]  /*0000*/  LDC R1, c[0x0][0x37c] ;  /* 0x0000df00ff017b82 */ /* 0x000fe20000000800 */
[----:B------:R-:W-:Y:S05]  /*0010*/  EXIT ;  /* 0x000000000000794d */ /* 0x000fea0003800000 */
.L_x_0:
[----:B------:R-:W-:-:S00]  /*0020*/  BRA `(.L_x_0) ;  /* 0xfffffffc00fc7947 */ /* 0x000fc0000383ffff */
[----:B------:R-:W-:-:S00]  /*0030*/  NOP ;  /* 0x0000000000007918 */ /* 0x000fc00000000000 */
        /* <DEDUP_REMOVED lines=12> */
.L_x_1:


//--------------------- .nv.shared.reserved.0     --------------------------
	.section	.nv.shared.reserved.0,"aw",@nobits
	.weak		__nv_reservedSMEM_offset_0_alias
	.size		__nv_reservedSMEM_offset_0_alias, 0, 64
	.other		__nv_reservedSMEM_offset_0_alias,@"STO_CUDA_RESERVED_SHARED STV_DEFAULT"
__nv_reservedSMEM_offset_0_alias:
	.zero		0
	.zero		64


//--------------------- .nv.constant0._Z20access_offset_kernelPi --------------------------
	.section	.nv.constant0._Z20access_offset_kernelPi,"a",@progbits
	.sectionflags	@""
	.align	4
.nv.constant0._Z20access_offset_kernelPi:
	.zero		904


//--------------------- SYMBOLS --------------------------

	.type		.nv.reservedSmem.offset0,@object
	.size		.nv.reservedSmem.offset0,0x4
